.version 3.1
.target sm_20
.global .s32  gresult;
.entry main {
   .reg .s32 a,b,r;
   .reg .pred p, q;

   ld.global.s32   a, [gresult];
   ld.global.s32   b, [gresult + 4];

   setp.lt.s32   p, a, b;
   mov.pred      q, p;
   selp.s32      r, 33, 44, q;
   st.global.s32 [gresult], r;
   exit;
}


// ===== COMPILED SASS (sm_100) =====

	.target	sm_100

	.elftype	@"ET_EXEC"


//--------------------- .note.nv.tkinfo           --------------------------
	.section	.note.nv.tkinfo,"",@"SHT_NOTE"
	.sectionflags	@"SHF_NOTE_NV_TKINFO"
	.tkinfo
        /*0018*/ 	.word	0x00000002
        /*0030*/ 	.string	""
        /*0030*/ 	.string	"ptxas"
        /*0030*/ 	.string	"Cuda compilation tools, release 13.0, V13.0.88"
        /*0030*/ 	.string	"Build cuda_13.0.r13.0/compiler.36424714_0"
        /*0030*/ 	.string	"-arch sm_100 "



//--------------------- .note.nv.cuinfo           --------------------------
	.section	.note.nv.cuinfo,"",@"SHT_NOTE"
	.sectionflags	@"SHF_NOTE_NV_CUINFO"
        /*0018*/ 	.short	0x0002
        /*001a*/ 	.short	0x0014
        /*001c*/ 	.short	0x0082
	.zero		2


//--------------------- .nv.info                  --------------------------
	.section	.nv.info,"",@"SHT_CUDA_INFO"
	.align	4


	//----- nvinfo : EIATTR_REGCOUNT
	.align		4
        /*0000*/ 	.byte	0x04, 0x2f
        /*0002*/ 	.short	(.L_2 - .L_1)
	.align		4
.L_1:
        /*0004*/ 	.word	index@(main)
        /*0008*/ 	.word	0x00000008


	//----- nvinfo : EIATTR_FRAME_SIZE
	.align		4
.L_2:
        /*000c*/ 	.byte	0x04, 0x11
        /*000e*/ 	.short	(.L_4 - .L_3)
	.align		4
.L_3:
        /*0010*/ 	.word	index@(main)
        /*0014*/ 	.word	0x00000000


	//----- nvinfo : EIATTR_MIN_STACK_SIZE
	.align		4
.L_4:
        /*0018*/ 	.byte	0x04, 0x12
        /*001a*/ 	.short	(.L_6 - .L_5)
	.align		4
.L_5:
        /*001c*/ 	.word	index@(main)
        /*0020*/ 	.word	0x00000000
.L_6:


//--------------------- .nv.compat                --------------------------
	.section	.nv.compat,"",@"SHT_CUDA_COMPAT_INFO"
	.align	4
        /*0000*/ 	.byte	0x02, 0x09, 0x00, 0x00, 0x02, 0x02, 0x01, 0x00, 0x02, 0x05, 0x05, 0x00, 0x03, 0x07, 0x01, 0x01
        /*0010*/ 	.byte	0x02, 0x03, 0x00, 0x00, 0x02, 0x06, 0x01, 0x00, 0x04, 0x0b, 0x08, 0x00, 0x09, 0x00, 0x00, 0x00
        /*0020*/ 	.byte	0x00, 0x00, 0x00, 0x00


//--------------------- .nv.info.main             --------------------------
	.section	.nv.info.main,"",@"SHT_CUDA_INFO"
	.sectionflags	@""
	.align	4


	//----- nvinfo : EIATTR_CUDA_API_VERSION
	.align		4
        /*0000*/ 	.byte	0x04, 0x37
        /*0002*/ 	.short	(.L_8 - .L_7)
.L_7:
        /*0004*/ 	.word	0x00000082


	//----- nvinfo : EIATTR_SPARSE_MMA_MASK
	.align		4
.L_8:
        /*0008*/ 	.byte	0x03, 0x50
        /*000a*/ 	.short	0x0000


	//----- nvinfo : EIATTR_MAXREG_COUNT
	.align		4
        /*000c*/ 	.byte	0x03, 0x1b
        /*000e*/ 	.short	0x00ff


	//----- nvinfo : EIATTR_MERCURY_ISA_VERSION
	.align		4
        /*0010*/ 	.byte	0x03, 0x5f
        /*0012*/ 	.short	0x0101


	//----- nvinfo : EIATTR_VRC_CTA_INIT_COUNT
	.align		4
        /*0014*/ 	.byte	0x02, 0x4a
	.zero		1
	.zero		1


	//----- nvinfo : EIATTR_EXIT_INSTR_OFFSETS
	.align		4
        /*0018*/ 	.byte	0x04, 0x1c
        /*001a*/ 	.short	(.L_10 - .L_9)


	//   ....[0]....
.L_9:
        /*001c*/ 	.word	0x00000090


	//----- nvinfo : EIATTR_SW_WAR
	.align		4
.L_10:
        /*0020*/ 	.byte	0x04, 0x36
        /*0022*/ 	.short	(.L_12 - .L_11)
.L_11:
        /*0024*/ 	.word	0x00000008
.L_12:


//--------------------- .nv.callgraph             --------------------------
	.section	.nv.callgraph,"",@"SHT_CUDA_CALLGRAPH"
	.align	4
	.sectionentsize	8
	.align		4
        /*0000*/ 	.word	0x00000000
	.align		4
        /*0004*/ 	.word	0xffffffff
	.align		4
        /*0008*/ 	.word	0x00000000
	.align		4
        /*000c*/ 	.word	0xfffffffe
	.align		4
        /*0010*/ 	.word	0x00000000
	.align		4
        /*0014*/ 	.word	0xfffffffd
	.align		4
        /*0018*/ 	.word	0x00000000
	.align		4
        /*001c*/ 	.word	0xfffffffc


//--------------------- .nv.constant4             --------------------------
	.section	.nv.constant4,"a",@progbits
	.align	8
	.align		8
.nv.constant4:
        /*0000*/ 	.dword	gresult


//--------------------- .text.main                --------------------------
	.section	.text.main,"ax",@progbits
	.align	128
.text.main:
        .type           main,@function
        .size           main,(.L_x_1 - main)
        .other          main,@"STO_CUDA_ENTRY STV_DEFAULT"
main:
[----:B------:R-:W-:Y:S08]  /*0000*/  LDC R1, c[0x0][0x37c] ;  /* 0x0000df00ff017b82 */ /* 0x000ff00000000800 */
[----:B------:R-:W0:Y:S01]  /*0010*/  LDC.64 R2, c[0x4][RZ] ;  /* 0x01000000ff027b82 */ /* 0x000e220000000a00 */
[----:B------:R-:W0:Y:S02]  /*0020*/  LDCU.64 UR4, c[0x0][0x358] ;  /* 0x00006b00ff0477ac */ /* 0x000e240008000a00 */
[----:B0-----:R-:W2:Y:S04]  /*0030*/  LDG.E R0, desc[UR4][R2.64] ;  /* 0x0000000402007981 */ /* 0x001ea8000c1e1900 */
[----:B------:R-:W2:Y:S01]  /*0040*/  LDG.E R5, desc[UR4][R2.64+0x4] ;  /* 0x0000040402057981 */ /* 0x000ea2000c1e1900 */
[----:B------:R-:W-:Y:S01]  /*0050*/  IMAD.MOV.U32 R4, RZ, RZ, 0x21 ;  /* 0x00000021ff047424 */ /* 0x000fe200078e00ff */
[----:B--2---:R-:W-:-:S04]  /*0060*/  ISETP.GE.AND P0, PT, R0, R5, PT ;  /* 0x000000050000720c */ /* 0x004fc80003f06270 */
[----:B------:R-:W-:-:S05]  /*0070*/  SEL R5, R4, 0x2c, !P0 ;  /* 0x0000002c04057807 */ /* 0x000fca0004000000 */
[----:B------:R-:W-:Y:S01]  /*0080*/  STG.E desc[UR4][R2.64], R5 ;  /* 0x0000000502007986 */ /* 0x000fe2000c101904 */
[----:B------:R-:W-:Y:S05]  /*0090*/  EXIT ;  /* 0x000000000000794d */ /* 0x000fea0003800000 */
.L_x_0:
[----:B------:R-:W-:-:S00]  /*00a0*/  BRA `(.L_x_0) ;  /* 0xfffffffc00fc7947 */ /* 0x000fc0000383ffff */
[----:B------:R-:W-:-:S00]  /*00b0*/  NOP ;  /* 0x0000000000007918 */ /* 0x000fc00000000000 */
        /* <DEDUP_REMOVED lines=12> */
.L_x_1:


//--------------------- .nv.shared.reserved.0     --------------------------
	.section	.nv.shared.reserved.0,"aw",@nobits
	.weak		__nv_reservedSMEM_offset_0_alias
	.size		__nv_reservedSMEM_offset_0_alias, 0, 64
	.other		__nv_reservedSMEM_offset_0_alias,@"STO_CUDA_RESERVED_SHARED STV_DEFAULT"
__nv_reservedSMEM_offset_0_alias:
	.zero		0
	.zero		64


//--------------------- .nv.global                --------------------------
	.section	.nv.global,"aw",@nobits
	.align	4
.nv.global:
	.type		gresult,@object
	.size		gresult,(.L_0 - gresult)
gresult:
	.zero		4
.L_0:


//--------------------- .nv.constant0.main        --------------------------
	.section	.nv.constant0.main,"a",@progbits
	.sectionflags	@""
	.align	4
.nv.constant0.main:
	.zero		896


//--------------------- SYMBOLS --------------------------

	.type		.nv.reservedSmem.offset0,@object
	.size		.nv.reservedSmem.offset0,0x4
